//
// Generated by NVIDIA NVVM Compiler
//
// Compiler Build ID: CL-36424714
// Cuda compilation tools, release 13.0, V13.0.88
// Based on NVVM 20.0.0
//

.version 9.0
.target sm_100
.address_size 64

	// .globl	_Z12nbody_update6systemi

.visible .entry _Z12nbody_update6systemi(
	.param .align 8 .b8 _Z12nbody_update6systemi_param_0[40],
	.param .u32 _Z12nbody_update6systemi_param_1
)
{
	.reg .pred 	%p<12>;
	.reg .b32 	%r<29>;
	.reg .b64 	%rd<43>;
	.reg .b64 	%fd<125>;

	ld.param.u64 	%rd13, [_Z12nbody_update6systemi_param_0+8];
	ld.param.u64 	%rd14, [_Z12nbody_update6systemi_param_0];
	ld.param.u32 	%r18, [_Z12nbody_update6systemi_param_1];
	cvta.to.global.u64 	%rd1, %rd14;
	cvta.to.global.u64 	%rd2, %rd13;
	setp.lt.s32 	%p1, %r18, 1;
	@%p1 bra 	$L__BB0_16;
	and.b32  	%r1, %r18, 15;
	add.s32 	%r2, %r1, -1;
	and.b32  	%r3, %r18, 7;
	add.s32 	%r4, %r3, -1;
	and.b32  	%r5, %r18, 2147483632;
	and.b32  	%r6, %r18, 3;
	neg.s32 	%r7, %r5;
	add.s64 	%rd3, %rd2, 64;
	add.s64 	%rd4, %rd1, 64;
	mov.b32 	%r24, 0;
$L__BB0_2:
	setp.lt.u32 	%p2, %r18, 16;
	mul.lo.s32 	%r9, %r24, %r18;
	mov.b32 	%r27, 0;
	@%p2 bra 	$L__BB0_5;
	mul.wide.u32 	%rd15, %r9, 8;
	add.s64 	%rd42, %rd3, %rd15;
	add.s64 	%rd41, %rd4, %rd15;
	mov.u32 	%r25, %r7;
$L__BB0_4:
	.pragma "nounroll";
	ld.global.f64 	%fd1, [%rd41+-64];
	add.f64 	%fd2, %fd1, 0d3FF0000000000000;
	st.global.f64 	[%rd41+-64], %fd2;
	ld.global.f64 	%fd3, [%rd42+-64];
	add.f64 	%fd4, %fd3, 0d3FF0000000000000;
	st.global.f64 	[%rd42+-64], %fd4;
	ld.global.f64 	%fd5, [%rd41+-56];
	add.f64 	%fd6, %fd5, 0d3FF0000000000000;
	st.global.f64 	[%rd41+-56], %fd6;
	ld.global.f64 	%fd7, [%rd42+-56];
	add.f64 	%fd8, %fd7, 0d3FF0000000000000;
	st.global.f64 	[%rd42+-56], %fd8;
	ld.global.f64 	%fd9, [%rd41+-48];
	add.f64 	%fd10, %fd9, 0d3FF0000000000000;
	st.global.f64 	[%rd41+-48], %fd10;
	ld.global.f64 	%fd11, [%rd42+-48];
	add.f64 	%fd12, %fd11, 0d3FF0000000000000;
	st.global.f64 	[%rd42+-48], %fd12;
	ld.global.f64 	%fd13, [%rd41+-40];
	add.f64 	%fd14, %fd13, 0d3FF0000000000000;
	st.global.f64 	[%rd41+-40], %fd14;
	ld.global.f64 	%fd15, [%rd42+-40];
	add.f64 	%fd16, %fd15, 0d3FF0000000000000;
	st.global.f64 	[%rd42+-40], %fd16;
	ld.global.f64 	%fd17, [%rd41+-32];
	add.f64 	%fd18, %fd17, 0d3FF0000000000000;
	st.global.f64 	[%rd41+-32], %fd18;
	ld.global.f64 	%fd19, [%rd42+-32];
	add.f64 	%fd20, %fd19, 0d3FF0000000000000;
	st.global.f64 	[%rd42+-32], %fd20;
	ld.global.f64 	%fd21, [%rd41+-24];
	add.f64 	%fd22, %fd21, 0d3FF0000000000000;
	st.global.f64 	[%rd41+-24], %fd22;
	ld.global.f64 	%fd23, [%rd42+-24];
	add.f64 	%fd24, %fd23, 0d3FF0000000000000;
	st.global.f64 	[%rd42+-24], %fd24;
	ld.global.f64 	%fd25, [%rd41+-16];
	add.f64 	%fd26, %fd25, 0d3FF0000000000000;
	st.global.f64 	[%rd41+-16], %fd26;
	ld.global.f64 	%fd27, [%rd42+-16];
	add.f64 	%fd28, %fd27, 0d3FF0000000000000;
	st.global.f64 	[%rd42+-16], %fd28;
	ld.global.f64 	%fd29, [%rd41+-8];
	add.f64 	%fd30, %fd29, 0d3FF0000000000000;
	st.global.f64 	[%rd41+-8], %fd30;
	ld.global.f64 	%fd31, [%rd42+-8];
	add.f64 	%fd32, %fd31, 0d3FF0000000000000;
	st.global.f64 	[%rd42+-8], %fd32;
	ld.global.f64 	%fd33, [%rd41];
	add.f64 	%fd34, %fd33, 0d3FF0000000000000;
	st.global.f64 	[%rd41], %fd34;
	ld.global.f64 	%fd35, [%rd42];
	add.f64 	%fd36, %fd35, 0d3FF0000000000000;
	st.global.f64 	[%rd42], %fd36;
	ld.global.f64 	%fd37, [%rd41+8];
	add.f64 	%fd38, %fd37, 0d3FF0000000000000;
	st.global.f64 	[%rd41+8], %fd38;
	ld.global.f64 	%fd39, [%rd42+8];
	add.f64 	%fd40, %fd39, 0d3FF0000000000000;
	st.global.f64 	[%rd42+8], %fd40;
	ld.global.f64 	%fd41, [%rd41+16];
	add.f64 	%fd42, %fd41, 0d3FF0000000000000;
	st.global.f64 	[%rd41+16], %fd42;
	ld.global.f64 	%fd43, [%rd42+16];
	add.f64 	%fd44, %fd43, 0d3FF0000000000000;
	st.global.f64 	[%rd42+16], %fd44;
	ld.global.f64 	%fd45, [%rd41+24];
	add.f64 	%fd46, %fd45, 0d3FF0000000000000;
	st.global.f64 	[%rd41+24], %fd46;
	ld.global.f64 	%fd47, [%rd42+24];
	add.f64 	%fd48, %fd47, 0d3FF0000000000000;
	st.global.f64 	[%rd42+24], %fd48;
	ld.global.f64 	%fd49, [%rd41+32];
	add.f64 	%fd50, %fd49, 0d3FF0000000000000;
	st.global.f64 	[%rd41+32], %fd50;
	ld.global.f64 	%fd51, [%rd42+32];
	add.f64 	%fd52, %fd51, 0d3FF0000000000000;
	st.global.f64 	[%rd42+32], %fd52;
	ld.global.f64 	%fd53, [%rd41+40];
	add.f64 	%fd54, %fd53, 0d3FF0000000000000;
	st.global.f64 	[%rd41+40], %fd54;
	ld.global.f64 	%fd55, [%rd42+40];
	add.f64 	%fd56, %fd55, 0d3FF0000000000000;
	st.global.f64 	[%rd42+40], %fd56;
	ld.global.f64 	%fd57, [%rd41+48];
	add.f64 	%fd58, %fd57, 0d3FF0000000000000;
	st.global.f64 	[%rd41+48], %fd58;
	ld.global.f64 	%fd59, [%rd42+48];
	add.f64 	%fd60, %fd59, 0d3FF0000000000000;
	st.global.f64 	[%rd42+48], %fd60;
	ld.global.f64 	%fd61, [%rd41+56];
	add.f64 	%fd62, %fd61, 0d3FF0000000000000;
	st.global.f64 	[%rd41+56], %fd62;
	ld.global.f64 	%fd63, [%rd42+56];
	add.f64 	%fd64, %fd63, 0d3FF0000000000000;
	st.global.f64 	[%rd42+56], %fd64;
	add.s32 	%r25, %r25, 16;
	add.s64 	%rd42, %rd42, 128;
	add.s64 	%rd41, %rd41, 128;
	setp.ne.s32 	%p3, %r25, 0;
	mov.u32 	%r27, %r5;
	@%p3 bra 	$L__BB0_4;
$L__BB0_5:
	setp.eq.s32 	%p4, %r1, 0;
	@%p4 bra 	$L__BB0_15;
	setp.lt.u32 	%p5, %r2, 7;
	@%p5 bra 	$L__BB0_8;
	add.s32 	%r21, %r27, %r9;
	mul.wide.u32 	%rd16, %r21, 8;
	add.s64 	%rd17, %rd1, %rd16;
	ld.global.f64 	%fd65, [%rd17];
	add.f64 	%fd66, %fd65, 0d3FF0000000000000;
	st.global.f64 	[%rd17], %fd66;
	add.s64 	%rd18, %rd2, %rd16;
	ld.global.f64 	%fd67, [%rd18];
	add.f64 	%fd68, %fd67, 0d3FF0000000000000;
	st.global.f64 	[%rd18], %fd68;
	cvt.u64.u32 	%rd19, %r9;
	cvt.u64.u32 	%rd20, %r27;
	add.s64 	%rd21, %rd20, %rd19;
	shl.b64 	%rd22, %rd21, 3;
	add.s64 	%rd23, %rd1, %rd22;
	ld.global.f64 	%fd69, [%rd23+8];
	add.f64 	%fd70, %fd69, 0d3FF0000000000000;
	st.global.f64 	[%rd23+8], %fd70;
	add.s64 	%rd24, %rd2, %rd22;
	ld.global.f64 	%fd71, [%rd24+8];
	add.f64 	%fd72, %fd71, 0d3FF0000000000000;
	st.global.f64 	[%rd24+8], %fd72;
	ld.global.f64 	%fd73, [%rd23+16];
	add.f64 	%fd74, %fd73, 0d3FF0000000000000;
	st.global.f64 	[%rd23+16], %fd74;
	ld.global.f64 	%fd75, [%rd24+16];
	add.f64 	%fd76, %fd75, 0d3FF0000000000000;
	st.global.f64 	[%rd24+16], %fd76;
	ld.global.f64 	%fd77, [%rd23+24];
	add.f64 	%fd78, %fd77, 0d3FF0000000000000;
	st.global.f64 	[%rd23+24], %fd78;
	ld.global.f64 	%fd79, [%rd24+24];
	add.f64 	%fd80, %fd79, 0d3FF0000000000000;
	st.global.f64 	[%rd24+24], %fd80;
	ld.global.f64 	%fd81, [%rd23+32];
	add.f64 	%fd82, %fd81, 0d3FF0000000000000;
	st.global.f64 	[%rd23+32], %fd82;
	ld.global.f64 	%fd83, [%rd24+32];
	add.f64 	%fd84, %fd83, 0d3FF0000000000000;
	st.global.f64 	[%rd24+32], %fd84;
	ld.global.f64 	%fd85, [%rd23+40];
	add.f64 	%fd86, %fd85, 0d3FF0000000000000;
	st.global.f64 	[%rd23+40], %fd86;
	ld.global.f64 	%fd87, [%rd24+40];
	add.f64 	%fd88, %fd87, 0d3FF0000000000000;
	st.global.f64 	[%rd24+40], %fd88;
	ld.global.f64 	%fd89, [%rd23+48];
	add.f64 	%fd90, %fd89, 0d3FF0000000000000;
	st.global.f64 	[%rd23+48], %fd90;
	ld.global.f64 	%fd91, [%rd24+48];
	add.f64 	%fd92, %fd91, 0d3FF0000000000000;
	st.global.f64 	[%rd24+48], %fd92;
	ld.global.f64 	%fd93, [%rd23+56];
	add.f64 	%fd94, %fd93, 0d3FF0000000000000;
	st.global.f64 	[%rd23+56], %fd94;
	ld.global.f64 	%fd95, [%rd24+56];
	add.f64 	%fd96, %fd95, 0d3FF0000000000000;
	st.global.f64 	[%rd24+56], %fd96;
	add.s32 	%r27, %r27, 8;
$L__BB0_8:
	setp.eq.s32 	%p6, %r3, 0;
	@%p6 bra 	$L__BB0_15;
	setp.lt.u32 	%p7, %r4, 3;
	@%p7 bra 	$L__BB0_11;
	add.s32 	%r22, %r27, %r9;
	mul.wide.u32 	%rd25, %r22, 8;
	add.s64 	%rd26, %rd1, %rd25;
	ld.global.f64 	%fd97, [%rd26];
	add.f64 	%fd98, %fd97, 0d3FF0000000000000;
	st.global.f64 	[%rd26], %fd98;
	add.s64 	%rd27, %rd2, %rd25;
	ld.global.f64 	%fd99, [%rd27];
	add.f64 	%fd100, %fd99, 0d3FF0000000000000;
	st.global.f64 	[%rd27], %fd100;
	cvt.u64.u32 	%rd28, %r9;
	cvt.u64.u32 	%rd29, %r27;
	add.s64 	%rd30, %rd29, %rd28;
	shl.b64 	%rd31, %rd30, 3;
	add.s64 	%rd32, %rd1, %rd31;
	ld.global.f64 	%fd101, [%rd32+8];
	add.f64 	%fd102, %fd101, 0d3FF0000000000000;
	st.global.f64 	[%rd32+8], %fd102;
	add.s64 	%rd33, %rd2, %rd31;
	ld.global.f64 	%fd103, [%rd33+8];
	add.f64 	%fd104, %fd103, 0d3FF0000000000000;
	st.global.f64 	[%rd33+8], %fd104;
	ld.global.f64 	%fd105, [%rd32+16];
	add.f64 	%fd106, %fd105, 0d3FF0000000000000;
	st.global.f64 	[%rd32+16], %fd106;
	ld.global.f64 	%fd107, [%rd33+16];
	add.f64 	%fd108, %fd107, 0d3FF0000000000000;
	st.global.f64 	[%rd33+16], %fd108;
	ld.global.f64 	%fd109, [%rd32+24];
	add.f64 	%fd110, %fd109, 0d3FF0000000000000;
	st.global.f64 	[%rd32+24], %fd110;
	ld.global.f64 	%fd111, [%rd33+24];
	add.f64 	%fd112, %fd111, 0d3FF0000000000000;
	st.global.f64 	[%rd33+24], %fd112;
	add.s32 	%r27, %r27, 4;
$L__BB0_11:
	setp.eq.s32 	%p8, %r6, 0;
	@%p8 bra 	$L__BB0_15;
	setp.eq.s32 	%p9, %r6, 1;
	add.s32 	%r23, %r27, %r9;
	mul.wide.u32 	%rd34, %r23, 8;
	add.s64 	%rd35, %rd1, %rd34;
	ld.global.f64 	%fd113, [%rd35];
	add.f64 	%fd114, %fd113, 0d3FF0000000000000;
	st.global.f64 	[%rd35], %fd114;
	add.s64 	%rd36, %rd2, %rd34;
	ld.global.f64 	%fd115, [%rd36];
	add.f64 	%fd116, %fd115, 0d3FF0000000000000;
	st.global.f64 	[%rd36], %fd116;
	@%p9 bra 	$L__BB0_15;
	setp.eq.s32 	%p10, %r6, 2;
	cvt.u64.u32 	%rd37, %r9;
	cvt.u64.u32 	%rd38, %r27;
	add.s64 	%rd39, %rd38, %rd37;
	shl.b64 	%rd40, %rd39, 3;
	add.s64 	%rd11, %rd1, %rd40;
	ld.global.f64 	%fd117, [%rd11+8];
	add.f64 	%fd118, %fd117, 0d3FF0000000000000;
	st.global.f64 	[%rd11+8], %fd118;
	add.s64 	%rd12, %rd2, %rd40;
	ld.global.f64 	%fd119, [%rd12+8];
	add.f64 	%fd120, %fd119, 0d3FF0000000000000;
	st.global.f64 	[%rd12+8], %fd120;
	@%p10 bra 	$L__BB0_15;
	ld.global.f64 	%fd121, [%rd11+16];
	add.f64 	%fd122, %fd121, 0d3FF0000000000000;
	st.global.f64 	[%rd11+16], %fd122;
	ld.global.f64 	%fd123, [%rd12+16];
	add.f64 	%fd124, %fd123, 0d3FF0000000000000;
	st.global.f64 	[%rd12+16], %fd124;
$L__BB0_15:
	add.s32 	%r24, %r24, 1;
	setp.ne.s32 	%p11, %r24, %r18;
	@%p11 bra 	$L__BB0_2;
$L__BB0_16:
	ret;

}


// ===== COMPILED SASS (sm_100) =====

	.target	sm_100

	.elftype	@"ET_EXEC"


//--------------------- .note.nv.tkinfo           --------------------------
	.section	.note.nv.tkinfo,"",@"SHT_NOTE"
	.sectionflags	@"SHF_NOTE_NV_TKINFO"
	.tkinfo
        /*0018*/ 	.word	0x00000002
        /*0030*/ 	.string	""
        /*0030*/ 	.string	"ptxas"
        /*0030*/ 	.string	"Cuda compilation tools, release 13.0, V13.0.88"
        /*0030*/ 	.string	"Build cuda_13.0.r13.0/compiler.36424714_0"
        /*0030*/ 	.string	"-arch sm_100 -m 64 "



//--------------------- .note.nv.cuinfo           --------------------------
	.section	.note.nv.cuinfo,"",@"SHT_NOTE"
	.sectionflags	@"SHF_NOTE_NV_CUINFO"
        /*0018*/ 	.short	0x0002
        /*001a*/ 	.short	0x0064
        /*001c*/ 	.short	0x0082
	.zero		2


//--------------------- .nv.info                  --------------------------
	.section	.nv.info,"",@"SHT_CUDA_INFO"
	.align	4


	//----- nvinfo : EIATTR_REGCOUNT
	.align		4
        /*0000*/ 	.byte	0x04, 0x2f
        /*0002*/ 	.short	(.L_1 - .L_0)
	.align		4
.L_0:
        /*0004*/ 	.word	index@(_Z12nbody_update6systemi)
        /*0008*/ 	.word	0x00000018


	//----- nvinfo : EIATTR_FRAME_SIZE
	.align		4
.L_1:
        /*000c*/ 	.byte	0x04, 0x11
        /*000e*/ 	.short	(.L_3 - .L_2)
	.align		4
.L_2:
        /*0010*/ 	.word	index@(_Z12nbody_update6systemi)
        /*0014*/ 	.word	0x00000000


	//----- nvinfo : EIATTR_MIN_STACK_SIZE
	.align		4
.L_3:
        /*0018*/ 	.byte	0x04, 0x12
        /*001a*/ 	.short	(.L_5 - .L_4)
	.align		4
.L_4:
        /*001c*/ 	.word	index@(_Z12nbody_update6systemi)
        /*0020*/ 	.word	0x00000000
.L_5:


//--------------------- .nv.compat                --------------------------
	.section	.nv.compat,"",@"SHT_CUDA_COMPAT_INFO"
	.align	4
        /*0000*/ 	.byte	0x02, 0x09, 0x00, 0x00, 0x02, 0x02, 0x01, 0x00, 0x02, 0x05, 0x05, 0x00, 0x03, 0x07, 0x01, 0x01
        /*0010*/ 	.byte	0x02, 0x03, 0x00, 0x00, 0x02, 0x06, 0x01, 0x00, 0x04, 0x0b, 0x08, 0x00, 0x01, 0x00, 0x00, 0x00
        /*0020*/ 	.byte	0x00, 0x00, 0x00, 0x00


//--------------------- .nv.info._Z12nbody_update6systemi --------------------------
	.section	.nv.info._Z12nbody_update6systemi,"",@"SHT_CUDA_INFO"
	.sectionflags	@""
	.align	4


	//----- nvinfo : EIATTR_CUDA_API_VERSION
	.align		4
        /*0000*/ 	.byte	0x04, 0x37
        /*0002*/ 	.short	(.L_7 - .L_6)
.L_6:
        /*0004*/ 	.word	0x00000082


	//----- nvinfo : EIATTR_KPARAM_INFO
	.align		4
.L_7:
        /*0008*/ 	.byte	0x04, 0x17
        /*000a*/ 	.short	(.L_9 - .L_8)
.L_8:
        /*000c*/ 	.word	0x00000000
        /*0010*/ 	.short	0x0001
        /*0012*/ 	.short	0x0028
        /*0014*/ 	.byte	0x00, 0xf0, 0x11, 0x00


	//----- nvinfo : EIATTR_KPARAM_INFO
	.align		4
.L_9:
        /*0018*/ 	.byte	0x04, 0x17
        /*001a*/ 	.short	(.L_11 - .L_10)
.L_10:
        /*001c*/ 	.word	0x00000000
        /*0020*/ 	.short	0x0000
        /*0022*/ 	.short	0x0000
        /*0024*/ 	.byte	0x00, 0xf0, 0xa1, 0x00


	//----- nvinfo : EIATTR_SPARSE_MMA_MASK
	.align		4
.L_11:
        /*0028*/ 	.byte	0x03, 0x50
        /*002a*/ 	.short	0x0000


	//----- nvinfo : EIATTR_MAXREG_COUNT
	.align		4
        /*002c*/ 	.byte	0x03, 0x1b
        /*002e*/ 	.short	0x00ff


	//----- nvinfo : EIATTR_MERCURY_ISA_VERSION
	.align		4
        /*0030*/ 	.byte	0x03, 0x5f
        /*0032*/ 	.short	0x0101


	//----- nvinfo : EIATTR_VRC_CTA_INIT_COUNT
	.align		4
        /*0034*/ 	.byte	0x02, 0x4a
	.zero		1
	.zero		1


	//----- nvinfo : EIATTR_EXIT_INSTR_OFFSETS
	.align		4
        /*0038*/ 	.byte	0x04, 0x1c
        /*003a*/ 	.short	(.L_13 - .L_12)


	//   ....[0]....
.L_12:
        /*003c*/ 	.word	0x00000030


	//   ....[1]....
        /*0040*/ 	.word	0x000012d0


	//----- nvinfo : EIATTR_CBANK_PARAM_SIZE
	.align		4
.L_13:
        /*0044*/ 	.byte	0x03, 0x19
        /*0046*/ 	.short	0x002c


	//----- nvinfo : EIATTR_PARAM_CBANK
	.align		4
        /*0048*/ 	.byte	0x04, 0x0a
        /*004a*/ 	.short	(.L_15 - .L_14)
	.align		4
.L_14:
        /*004c*/ 	.word	index@(.nv.constant0._Z12nbody_update6systemi)
        /*0050*/ 	.short	0x0380
        /*0052*/ 	.short	0x002c


	//----- nvinfo : EIATTR_SW_WAR
	.align		4
.L_15:
        /*0054*/ 	.byte	0x04, 0x36
        /*0056*/ 	.short	(.L_17 - .L_16)
.L_16:
        /*0058*/ 	.word	0x00000008
.L_17:


//--------------------- .nv.callgraph             --------------------------
	.section	.nv.callgraph,"",@"SHT_CUDA_CALLGRAPH"
	.align	4
	.sectionentsize	8
	.align		4
        /*0000*/ 	.word	0x00000000
	.align		4
        /*0004*/ 	.word	0xffffffff
	.align		4
        /*0008*/ 	.word	0x00000000
	.align		4
        /*000c*/ 	.word	0xfffffffe
	.align		4
        /*0010*/ 	.word	0x00000000
	.align		4
        /*0014*/ 	.word	0xfffffffd
	.align		4
        /*0018*/ 	.word	0x00000000
	.align		4
        /*001c*/ 	.word	0xfffffffc


//--------------------- .text._Z12nbody_update6systemi --------------------------
	.section	.text._Z12nbody_update6systemi,"ax",@progbits
	.align	128
        .global         _Z12nbody_update6systemi
        .type           _Z12nbody_update6systemi,@function
        .size           _Z12nbody_update6systemi,(.L_x_7 - _Z12nbody_update6systemi)
        .other          _Z12nbody_update6systemi,@"STO_CUDA_ENTRY STV_DEFAULT"
_Z12nbody_update6systemi:
.text._Z12nbody_update6systemi:
[----:B------:R-:W-:Y:S08]  /*0000*/  LDC R1, c[0x0][0x37c] ;  /* 0x0000df00ff017b82 */ /* 0x000ff00000000800 */
[----:B------:R-:W0:Y:S02]  /*0010*/  LDC R2, c[0x0][0x3a8] ;  /* 0x0000ea00ff027b82 */ /* 0x000e240000000800 */
[----:B0-----:R-:W-:-:S13]  /*0020*/  ISETP.GE.AND P0, PT, R2, 0x1, PT ;  /* 0x000000010200780c */ /* 0x001fda0003f06270 */
[----:B------:R-:W-:Y:S05]  /*0030*/  @!P0 EXIT ;  /* 0x000000000000894d */ /* 0x000fea0003800000 */
[----:B------:R-:W0:Y:S01]  /*0040*/  LDCU.128 UR12, c[0x0][0x380] ;  /* 0x00007000ff0c77ac */ /* 0x000e220008000c00 */
[C---:B------:R-:W-:Y:S02]  /*0050*/  LOP3.LUT R12, R2.reuse, 0xf, RZ, 0xc0, !PT ;  /* 0x0000000f020c7812 */ /* 0x040fe400078ec0ff */
[----:B------:R-:W-:Y:S01]  /*0060*/  LOP3.LUT R13, R2, 0x7, RZ, 0xc0, !PT ;  /* 0x00000007020d7812 */ /* 0x000fe200078ec0ff */
[----:B------:R-:W1:Y:S02]  /*0070*/  LDCU.64 UR16, c[0x0][0x358] ;  /* 0x00006b00ff1077ac */ /* 0x000e640008000a00 */
[----:B------:R-:W-:Y:S02]  /*0080*/  VIADD R0, R12, 0xffffffff ;  /* 0xffffffff0c007836 */ /* 0x000fe40000000000 */
[----:B------:R-:W-:Y:S01]  /*0090*/  VIADD R3, R13, 0xffffffff ;  /* 0xffffffff0d037836 */ /* 0x000fe20000000000 */
[----:B------:R-:W-:Y:S02]  /*00a0*/  UMOV UR4, URZ ;  /* 0x000000ff00047c82 */ /* 0x000fe40008000000 */
[----:B------:R-:W-:-:S02]  /*00b0*/  ISETP.GE.U32.AND P0, PT, R0, 0x7, PT ;  /* 0x000000070000780c */ /* 0x000fc40003f06070 */
[C---:B------:R-:W-:Y:S02]  /*00c0*/  LOP3.LUT R0, R2.reuse, 0x7ffffff0, RZ, 0xc0, !PT ;  /* 0x7ffffff002007812 */ /* 0x040fe400078ec0ff */
[----:B------:R-:W-:Y:S02]  /*00d0*/  ISETP.GE.U32.AND P1, PT, R3, 0x3, PT ;  /* 0x000000030300780c */ /* 0x000fe40003f26070 */
[----:B------:R-:W-:Y:S01]  /*00e0*/  LOP3.LUT R2, R2, 0x3, RZ, 0xc0, !PT ;  /* 0x0000000302027812 */ /* 0x000fe200078ec0ff */
[----:B0-----:R-:W-:Y:S01]  /*00f0*/  UIADD3 UR9, UP0, UPT, UR14, 0x40, URZ ;  /* 0x000000400e097890 */ /* 0x001fe2000ff1e0ff */
[----:B------:R-:W-:Y:S01]  /*0100*/  IMAD.MOV R3, RZ, RZ, -R0 ;  /* 0x000000ffff037224 */ /* 0x000fe200078e0a00 */
[----:B------:R-:W-:Y:S02]  /*0110*/  UIADD3 UR5, UP1, UPT, UR12, 0x40, URZ ;  /* 0x000000400c057890 */ /* 0x000fe4000ff3e0ff */
[----:B------:R-:W-:Y:S02]  /*0120*/  UIADD3.X UR10, UPT, UPT, URZ, UR15, URZ, UP0, !UPT ;  /* 0x0000000fff0a7290 */ /* 0x000fe400087fe4ff */
[----:B-1----:R-:W-:-:S12]  /*0130*/  UIADD3.X UR8, UPT, UPT, URZ, UR13, URZ, UP1, !UPT ;  /* 0x0000000dff087290 */ /* 0x002fd80008ffe4ff */
.L_x_5:
[----:B0-----:R-:W0:Y:S01]  /*0140*/  LDCU UR6, c[0x0][0x3a8] ;  /* 0x00007500ff0677ac */ /* 0x001e220008000800 */
[----:B-1-3--:R-:W-:Y:S01]  /*0150*/  IMAD.MOV.U32 R4, RZ, RZ, RZ ;  /* 0x000000ffff047224 */ /* 0x00afe200078e00ff */
[----:B0-----:R-:W-:Y:S02]  /*0160*/  UISETP.GE.U32.AND UP0, UPT, UR6, 0x10, UPT ;  /* 0x000000100600788c */ /* 0x001fe4000bf06070 */
[----:B------:R-:W-:Y:S02]  /*0170*/  UIMAD UR11, UR4, UR6, URZ ;  /* 0x00000006040b72a4 */ /* 0x000fe4000f8e02ff */
[----:B------:R-:W-:-:S04]  /*0180*/  UIADD3 UR4, UPT, UPT, UR4, 0x1, URZ ;  /* 0x0000000104047890 */ /* 0x000fc8000fffe0ff */
[----:B------:R-:W-:Y:S01]  /*0190*/  UISETP.NE.AND UP1, UPT, UR4, UR6, UPT ;  /* 0x000000060400728c */ /* 0x000fe2000bf25270 */
[----:B--2-4-:R-:W-:Y:S10]  /*01a0*/  BRA.U !UP0, `(.L_x_0) ;  /* 0x0000000508fc7547 */ /* 0x014ff4000b800000 */
[----:B------:R-:W-:Y:S01]  /*01b0*/  UMOV UR6, UR9 ;  /* 0x0000000900067c82 */ /* 0x000fe20008000000 */
[----:B------:R-:W-:Y:S02]  /*01c0*/  UMOV UR7, UR10 ;  /* 0x0000000a00077c82 */ /* 0x000fe40008000000 */
[----:B------:R-:W-:-:S03]  /*01d0*/  UIMAD.WIDE.U32 UR12, UR11, 0x8, UR6 ;  /* 0x000000080b0c78a5 */ /* 0x000fc6000f8e0006 */
[----:B------:R-:W-:Y:S01]  /*01e0*/  UMOV UR6, UR5 ;  /* 0x0000000500067c82 */ /* 0x000fe20008000000 */
[----:B------:R-:W-:Y:S02]  /*01f0*/  UMOV UR7, UR8 ;  /* 0x0000000800077c82 */ /* 0x000fe40008000000 */
[----:B------:R-:W-:Y:S01]  /*0200*/  UIMAD.WIDE.U32 UR6, UR11, 0x8, UR6 ;  /* 0x000000080b0678a5 */ /* 0x000fe2000f8e0006 */
[----:B------:R-:W-:Y:S01]  /*0210*/  IMAD.U32 R4, RZ, RZ, UR12 ;  /* 0x0000000cff047e24 */ /* 0x000fe2000f8e00ff */
[----:B------:R-:W-:Y:S01]  /*0220*/  MOV R6, UR12 ;  /* 0x0000000c00067c02 */ /* 0x000fe20008000f00 */
[----:B------:R-:W-:Y:S02]  /*0230*/  IMAD.U32 R7, RZ, RZ, UR13 ;  /* 0x0000000dff077e24 */ /* 0x000fe4000f8e00ff */
[----:B------:R-:W-:Y:S02]  /*0240*/  IMAD.U32 R5, RZ, RZ, UR13 ;  /* 0x0000000dff057e24 */ /* 0x000fe4000f8e00ff */
[----:B------:R-:W-:-:S02]  /*0250*/  IMAD.U32 R8, RZ, RZ, UR6 ;  /* 0x00000006ff087e24 */ /* 0x000fc4000f8e00ff */
[----:B------:R-:W-:Y:S02]  /*0260*/  IMAD.U32 R11, RZ, RZ, UR7 ;  /* 0x00000007ff0b7e24 */ /* 0x000fe4000f8e00ff */
[----:B------:R-:W-:Y:S01]  /*0270*/  IMAD.U32 R9, RZ, RZ, UR7 ;  /* 0x00000007ff097e24 */ /* 0x000fe2000f8e00ff */
[----:B------:R-:W-:Y:S01]  /*0280*/  MOV R9, R4 ;  /* 0x0000000400097202 */ /* 0x000fe20000000f00 */
[----:B------:R-:W-:Y:S02]  /*0290*/  IMAD.MOV.U32 R16, RZ, RZ, R8 ;  /* 0x000000ffff107224 */ /* 0x000fe400078e0008 */
[----:B------:R-:W-:Y:S02]  /*02a0*/  IMAD.U32 R10, RZ, RZ, UR6 ;  /* 0x00000006ff0a7e24 */ /* 0x000fe4000f8e00ff */
[----:B------:R-:W-:Y:S02]  /*02b0*/  IMAD.MOV.U32 R18, RZ, RZ, R7 ;  /* 0x000000ffff127224 */ /* 0x000fe400078e0007 */
[----:B------:R-:W-:-:S02]  /*02c0*/  IMAD.MOV.U32 R17, RZ, RZ, R11 ;  /* 0x000000ffff117224 */ /* 0x000fc400078e000b */
[----:B------:R-:W-:-:S07]  /*02d0*/  IMAD.MOV.U32 R8, RZ, RZ, R3 ;  /* 0x000000ffff087224 */ /* 0x000fce00078e0003 */
.L_x_1:
[----:B----4-:R-:W-:Y:S01]  /*02e0*/  MOV R4, R16 ;  /* 0x0000001000047202 */ /* 0x010fe20000000f00 */
[----:B------:R-:W-:-:S05]  /*02f0*/  IMAD.MOV.U32 R5, RZ, RZ, R17 ;  /* 0x000000ffff057224 */ /* 0x000fca00078e0011 */
[----:B------:R-:W2:Y:S02]  /*0300*/  LDG.E.64 R6, desc[UR16][R4.64+-0x40] ;  /* 0xffffc01004067981 */ /* 0x000ea4000c1e1b00 */
[----:B--2---:R-:W-:Y:S01]  /*0310*/  DADD R10, R6, 1 ;  /* 0x3ff00000060a7429 */ /* 0x004fe20000000000 */
[----:B------:R-:W-:Y:S02]  /*0320*/  IMAD.MOV.U32 R6, RZ, RZ, R9 ;  /* 0x000000ffff067224 */ /* 0x000fe400078e0009 */
[----:B------:R-:W-:-:S04]  /*0330*/  IMAD.MOV.U32 R7, RZ, RZ, R18 ;  /* 0x000000ffff077224 */ /* 0x000fc800078e0012 */
[----:B------:R0:W-:Y:S04]  /*0340*/  STG.E.64 desc[UR16][R4.64+-0x40], R10 ;  /* 0xffffc00a04007986 */ /* 0x0001e8000c101b10 */
[----:B------:R-:W2:Y:S02]  /*0350*/  LDG.E.64 R14, desc[UR16][R6.64+-0x40] ;  /* 0xffffc010060e7981 */ /* 0x000ea4000c1e1b00 */
[----:B--2---:R-:W-:-:S07]  /*0360*/  DADD R14, R14, 1 ;  /* 0x3ff000000e0e7429 */ /* 0x004fce0000000000 */
[----:B------:R1:W-:Y:S04]  /*0370*/  STG.E.64 desc[UR16][R6.64+-0x40], R14 ;  /* 0xffffc00e06007986 */ /* 0x0003e8000c101b10 */
[----:B------:R-:W2:Y:S02]  /*0380*/  LDG.E.64 R16, desc[UR16][R4.64+-0x38] ;  /* 0xffffc81004107981 */ /* 0x000ea4000c1e1b00 */
[----:B--2---:R-:W-:-:S07]  /*0390*/  DADD R16, R16, 1 ;  /* 0x3ff0000010107429 */ /* 0x004fce0000000000 */
[----:B------:R2:W-:Y:S04]  /*03a0*/  STG.E.64 desc[UR16][R4.64+-0x38], R16 ;  /* 0xffffc81004007986 */ /* 0x0005e8000c101b10 */
[----:B------:R-:W3:Y:S02]  /*03b0*/  LDG.E.64 R18, desc[UR16][R6.64+-0x38] ;  /* 0xffffc81006127981 */ /* 0x000ee4000c1e1b00 */
[----:B---3--:R-:W-:-:S07]  /*03c0*/  DADD R18, R18, 1 ;  /* 0x3ff0000012127429 */ /* 0x008fce0000000000 */
[----:B------:R3:W-:Y:S04]  /*03d0*/  STG.E.64 desc[UR16][R6.64+-0x38], R18 ;  /* 0xffffc81206007986 */ /* 0x0007e8000c101b10 */
[----:B------:R-:W4:Y:S02]  /*03e0*/  LDG.E.64 R20, desc[UR16][R4.64+-0x30] ;  /* 0xffffd01004147981 */ /* 0x000f24000c1e1b00 */
[----:B----4-:R-:W-:-:S07]  /*03f0*/  DADD R20, R20, 1 ;  /* 0x3ff0000014147429 */ /* 0x010fce0000000000 */
[----:B------:R4:W-:Y:S04]  /*0400*/  STG.E.64 desc[UR16][R4.64+-0x30], R20 ;  /* 0xffffd01404007986 */ /* 0x0009e8000c101b10 */
[----:B0-----:R-:W5:Y:S02]  /*0410*/  LDG.E.64 R10, desc[UR16][R6.64+-0x30] ;  /* 0xffffd010060a7981 */ /* 0x001f64000c1e1b00 */
[----:B-----5:R-:W-:-:S07]  /*0420*/  DADD R10, R10, 1 ;  /* 0x3ff000000a0a7429 */ /* 0x020fce0000000000 */
[----:B------:R0:W-:Y:S04]  /*0430*/  STG.E.64 desc[UR16][R6.64+-0x30], R10 ;  /* 0xffffd00a06007986 */ /* 0x0001e8000c101b10 */
[----:B-1----:R-:W5:Y:S02]  /*0440*/  LDG.E.64 R14, desc[UR16][R4.64+-0x28] ;  /* 0xffffd810040e7981 */ /* 0x002f64000c1e1b00 */
[----:B-----5:R-:W-:-:S07]  /*0450*/  DADD R14, R14, 1 ;  /* 0x3ff000000e0e7429 */ /* 0x020fce0000000000 */
[----:B------:R1:W-:Y:S04]  /*0460*/  STG.E.64 desc[UR16][R4.64+-0x28], R14 ;  /* 0xffffd80e04007986 */ /* 0x0003e8000c101b10 */
[----:B--2---:R-:W2:Y:S02]  /*0470*/  LDG.E.64 R16, desc[UR16][R6.64+-0x28] ;  /* 0xffffd81006107981 */ /* 0x004ea4000c1e1b00 */
[----:B--2---:R-:W-:-:S07]  /*0480*/  DADD R16, R16, 1 ;  /* 0x3ff0000010107429 */ /* 0x004fce0000000000 */
[----:B------:R2:W-:Y:S04]  /*0490*/  STG.E.64 desc[UR16][R6.64+-0x28], R16 ;  /* 0xffffd81006007986 */ /* 0x0005e8000c101b10 */
[----:B---3--:R-:W3:Y:S02]  /*04a0*/  LDG.E.64 R18, desc[UR16][R4.64+-0x20] ;  /* 0xffffe01004127981 */ /* 0x008ee4000c1e1b00 */
[----:B---3--:R-:W-:-:S07]  /*04b0*/  DADD R18, R18, 1 ;  /* 0x3ff0000012127429 */ /* 0x008fce0000000000 */
[----:B------:R3:W-:Y:S04]  /*04c0*/  STG.E.64 desc[UR16][R4.64+-0x20], R18 ;  /* 0xffffe01204007986 */ /* 0x0007e8000c101b10 */
[----:B----4-:R-:W4:Y:S02]  /*04d0*/  LDG.E.64 R20, desc[UR16][R6.64+-0x20] ;  /* 0xffffe01006147981 */ /* 0x010f24000c1e1b00 */
        /* <DEDUP_REMOVED lines=62> */
[----:B0-----:R-:W5:Y:S01]  /*08c0*/  LDG.E.64 R10, desc[UR16][R4.64+0x38] ;  /* 0x00003810040a7981 */ /* 0x001f62000c1e1b00 */
[----:B------:R-:W-:Y:S01]  /*08d0*/  VIADD R8, R8, 0x10 ;  /* 0x0000001008087836 */ /* 0x000fe20000000000 */
[----:B-----5:R-:W-:-:S07]  /*08e0*/  DADD R10, R10, 1 ;  /* 0x3ff000000a0a7429 */ /* 0x020fce0000000000 */
[----:B------:R4:W-:Y:S04]  /*08f0*/  STG.E.64 desc[UR16][R4.64+0x38], R10 ;  /* 0x0000380a04007986 */ /* 0x0009e8000c101b10 */
[----:B-1----:R-:W5:Y:S01]  /*0900*/  LDG.E.64 R14, desc[UR16][R6.64+0x38] ;  /* 0x00003810060e7981 */ /* 0x002f62000c1e1b00 */
[----:B------:R-:W-:Y:S02]  /*0910*/  ISETP.NE.AND P2, PT, R8, RZ, PT ;  /* 0x000000ff0800720c */ /* 0x000fe40003f45270 */
[----:B--2---:R-:W-:Y:S02]  /*0920*/  IADD3 R16, P4, PT, R4, 0x80, RZ ;  /* 0x0000008004107810 */ /* 0x004fe40007f9e0ff */
[----:B------:R-:W-:-:S03]  /*0930*/  IADD3 R9, P3, PT, R6, 0x80, RZ ;  /* 0x0000008006097810 */ /* 0x000fc60007f7e0ff */
[----:B------:R-:W-:Y:S01]  /*0940*/  IMAD.X R17, RZ, RZ, R5, P4 ;  /* 0x000000ffff117224 */ /* 0x000fe200020e0605 */
[----:B---3--:R-:W-:Y:S01]  /*0950*/  IADD3.X R18, PT, PT, RZ, R7, RZ, P3, !PT ;  /* 0x00000007ff127210 */ /* 0x008fe20001ffe4ff */
[----:B-----5:R-:W-:-:S07]  /*0960*/  DADD R14, R14, 1 ;  /* 0x3ff000000e0e7429 */ /* 0x020fce0000000000 */
[----:B------:R4:W-:Y:S01]  /*0970*/  STG.E.64 desc[UR16][R6.64+0x38], R14 ;  /* 0x0000380e06007986 */ /* 0x0009e2000c101b10 */
[----:B------:R-:W-:Y:S05]  /*0980*/  @P2 BRA `(.L_x_1) ;  /* 0xfffffff800542947 */ /* 0x000fea000383ffff */
[----:B----4-:R-:W-:-:S07]  /*0990*/  IMAD.MOV.U32 R4, RZ, RZ, R0 ;  /* 0x000000ffff047224 */ /* 0x010fce00078e0000 */
.L_x_0:
[----:B------:R-:W-:-:S13]  /*09a0*/  ISETP.NE.AND P2, PT, R12, RZ, PT ;  /* 0x000000ff0c00720c */ /* 0x000fda0003f45270 */
[----:B------:R-:W-:Y:S05]  /*09b0*/  @!P2 BRA `(.L_x_2) ;  /* 0x000000080040a947 */ /* 0x000fea0003800000 */
[----:B------:R-:W-:Y:S01]  /*09c0*/  ISETP.NE.AND P2, PT, R13, RZ, PT ;  /* 0x000000ff0d00720c */ /* 0x000fe20003f45270 */
[----:B------:R-:W-:-:S12]  /*09d0*/  @!P0 BRA `(.L_x_3) ;  /* 0x0000000000fc8947 */ /* 0x000fd80003800000 */
[----:B------:R-:W0:Y:S01]  /*09e0*/  LDC.64 R8, c[0x0][0x380] ;  /* 0x0000e000ff087b82 */ /* 0x000e220000000a00 */
[----:B------:R-:W-:Y:S01]  /*09f0*/  VIADD R5, R4, UR11 ;  /* 0x0000000b04057c36 */ /* 0x000fe20008000000 */
[----:B------:R-:W1:Y:S06]  /*0a00*/  LDCU.128 UR12, c[0x0][0x380] ;  /* 0x00007000ff0c77ac */ /* 0x000e6c0008000c00 */
[----:B------:R-:W2:Y:S01]  /*0a10*/  LDC.64 R10, c[0x0][0x388] ;  /* 0x0000e200ff0a7b82 */ /* 0x000ea20000000a00 */
[----:B0-----:R-:W-:-:S05]  /*0a20*/  IMAD.WIDE.U32 R8, R5, 0x8, R8 ;  /* 0x0000000805087825 */ /* 0x001fca00078e0008 */
[----:B------:R-:W3:Y:S01]  /*0a30*/  LDG.E.64 R6, desc[UR16][R8.64] ;  /* 0x0000001008067981 */ /* 0x000ee2000c1e1b00 */
[----:B--2---:R-:W-:Y:S01]  /*0a40*/  IMAD.WIDE.U32 R10, R5, 0x8, R10 ;  /* 0x00000008050a7825 */ /* 0x004fe200078e000a */
[----:B---3--:R-:W-:-:S07]  /*0a50*/  DADD R14, R6, 1 ;  /* 0x3ff00000060e7429 */ /* 0x008fce0000000000 */
[----:B------:R0:W-:Y:S04]  /*0a60*/  STG.E.64 desc[UR16][R8.64], R14 ;  /* 0x0000000e08007986 */ /* 0x0001e8000c101b10 */
[----:B------:R-:W2:Y:S01]  /*0a70*/  LDG.E.64 R16, desc[UR16][R10.64] ;  /* 0x000000100a107981 */ /* 0x000ea2000c1e1b00 */
[----:B------:R-:W-:-:S04]  /*0a80*/  IADD3 R18, P3, PT, R4, UR11, RZ ;  /* 0x0000000b04127c10 */ /* 0x000fc8000ff7e0ff */
[----:B------:R-:W-:Y:S01]  /*0a90*/  SHF.L.U32 R5, R18, 0x3, RZ ;  /* 0x0000000312057819 */ /* 0x000fe200000006ff */
[----:B------:R-:W-:-:S03]  /*0aa0*/  IMAD.X R7, RZ, RZ, RZ, P3 ;  /* 0x000000ffff077224 */ /* 0x000fc600018e06ff */
[----:B-1----:R-:W-:Y:S02]  /*0ab0*/  IADD3 R6, P3, PT, R5, UR12, RZ ;  /* 0x0000000c05067c10 */ /* 0x002fe4000ff7e0ff */
[----:B------:R-:W-:-:S04]  /*0ac0*/  SHF.L.U64.HI R18, R18, 0x3, R7 ;  /* 0x0000000312127819 */ /* 0x000fc80000010207 */
[----:B------:R-:W-:Y:S01]  /*0ad0*/  IADD3.X R7, PT, PT, R18, UR13, RZ, P3, !PT ;  /* 0x0000000d12077c10 */ /* 0x000fe20009ffe4ff */
[----:B--2---:R-:W-:-:S07]  /*0ae0*/  DADD R16, R16, 1 ;  /* 0x3ff0000010107429 */ /* 0x004fce0000000000 */
[----:B------:R1:W-:Y:S04]  /*0af0*/  STG.E.64 desc[UR16][R10.64], R16 ;  /* 0x000000100a007986 */ /* 0x0003e8000c101b10 */
[----:B0-----:R-:W2:Y:S01]  /*0b00*/  LDG.E.64 R14, desc[UR16][R6.64+0x8] ;  /* 0x00000810060e7981 */ /* 0x001ea2000c1e1b00 */
[----:B------:R-:W-:-:S04]  /*0b10*/  IADD3 R8, P3, PT, R5, UR14, RZ ;  /* 0x0000000e05087c10 */ /* 0x000fc8000ff7e0ff */
[----:B------:R-:W-:Y:S01]  /*0b20*/  IADD3.X R9, PT, PT, R18, UR15, RZ, P3, !PT ;  /* 0x0000000f12097c10 */ /* 0x000fe20009ffe4ff */
        /* <DEDUP_REMOVED lines=8> */
[----:B-1----:R-:W4:Y:S02]  /*0bb0*/  LDG.E.64 R10, desc[UR16][R8.64+0x10] ;  /* 0x00001010080a7981 */ /* 0x002f24000c1e1b00 */
[----:B----4-:R-:W-:-:S07]  /*0bc0*/  DADD R10, R10, 1 ;  /* 0x3ff000000a0a7429 */ /* 0x010fce0000000000 */
[----:B------:R1:W-:Y:S04]  /*0bd0*/  STG.E.64 desc[UR16][R8.64+0x10], R10 ;  /* 0x0000100a08007986 */ /* 0x0003e8000c101b10 */
[----:B------:R-:W4:Y:S02]  /*0be0*/  LDG.E.64 R16, desc[UR16][R6.64+0x18] ;  /* 0x0000181006107981 */ /* 0x000f24000c1e1b00 */
[----:B----4-:R-:W-:-:S07]  /*0bf0*/  DADD R16, R16, 1 ;  /* 0x3ff0000010107429 */ /* 0x010fce0000000000 */
[----:B------:R4:W-:Y:S04]  /*0c00*/  STG.E.64 desc[UR16][R6.64+0x18], R16 ;  /* 0x0000181006007986 */ /* 0x0009e8000c101b10 */
[----:B0-----:R-:W5:Y:S02]  /*0c10*/  LDG.E.64 R14, desc[UR16][R8.64+0x18] ;  /* 0x00001810080e7981 */ /* 0x001f64000c1e1b00 */
        /* <DEDUP_REMOVED lines=8> */
[----:B-1----:R-:W5:Y:S02]  /*0ca0*/  LDG.E.64 R10, desc[UR16][R6.64+0x28] ;  /* 0x00002810060a7981 */ /* 0x002f64000c1e1b00 */
[----:B-----5:R-:W-:-:S07]  /*0cb0*/  DADD R10, R10, 1 ;  /* 0x3ff000000a0a7429 */ /* 0x020fce0000000000 */
[----:B------:R1:W-:Y:S04]  /*0cc0*/  STG.E.64 desc[UR16][R6.64+0x28], R10 ;  /* 0x0000280a06007986 */ /* 0x0003e8000c101b10 */
[----:B----4-:R-:W4:Y:S02]  /*0cd0*/  LDG.E.64 R16, desc[UR16][R8.64+0x28] ;  /* 0x0000281008107981 */ /* 0x010f24000c1e1b00 */
        /* <DEDUP_REMOVED lines=8> */
[----:B---3--:R-:W2:Y:S02]  /*0d60*/  LDG.E.64 R20, desc[UR16][R6.64+0x38] ;  /* 0x0000381006147981 */ /* 0x008ea4000c1e1b00 */
[----:B--2---:R-:W-:-:S07]  /*0d70*/  DADD R20, R20, 1 ;  /* 0x3ff0000014147429 */ /* 0x004fce0000000000 */
[----:B------:R4:W-:Y:S04]  /*0d80*/  STG.E.64 desc[UR16][R6.64+0x38], R20 ;  /* 0x0000381406007986 */ /* 0x0009e8000c101b10 */
[----:B-1----:R-:W2:Y:S01]  /*0d90*/  LDG.E.64 R10, desc[UR16][R8.64+0x38] ;  /* 0x00003810080a7981 */ /* 0x002ea2000c1e1b00 */
[----:B------:R-:W-:Y:S01]  /*0da0*/  VIADD R4, R4, 0x8 ;  /* 0x0000000804047836 */ /* 0x000fe20000000000 */
[----:B--2---:R-:W-:-:S07]  /*0db0*/  DADD R10, R10, 1 ;  /* 0x3ff000000a0a7429 */ /* 0x004fce0000000000 */
[----:B------:R4:W-:Y:S04]  /*0dc0*/  STG.E.64 desc[UR16][R8.64+0x38], R10 ;  /* 0x0000380a08007986 */ /* 0x0009e8000c101b10 */
.L_x_3:
[----:B------:R-:W-:Y:S05]  /*0dd0*/  @!P2 BRA `(.L_x_2) ;  /* 0x000000040038a947 */ /* 0x000fea0003800000 */
[----:B------:R-:W-:Y:S01]  /*0de0*/  ISETP.NE.AND P2, PT, R2, RZ, PT ;  /* 0x000000ff0200720c */ /* 0x000fe20003f45270 */
[----:B------:R-:W-:-:S12]  /*0df0*/  @!P1 BRA `(.L_x_4) ;  /* 0x00000000009c9947 */ /* 0x000fd80003800000 */
[----:B----4-:R-:W0:Y:S01]  /*0e00*/  LDC.64 R6, c[0x0][0x380] ;  /* 0x0000e000ff067b82 */ /* 0x010e220000000a00 */
[----:B------:R-:W-:Y:S01]  /*0e10*/  VIADD R5, R4, UR11 ;  /* 0x0000000b04057c36 */ /* 0x000fe20008000000 */
[----:B------:R-:W1:Y:S06]  /*0e20*/  LDCU.128 UR12, c[0x0][0x380] ;  /* 0x00007000ff0c77ac */ /* 0x000e6c0008000c00 */
[----:B------:R-:W2:Y:S01]  /*0e30*/  LDC.64 R10, c[0x0][0x388] ;  /* 0x0000e200ff0a7b82 */ /* 0x000ea20000000a00 */
[----:B0-----:R-:W-:-:S05]  /*0e40*/  IMAD.WIDE.U32 R16, R5, 0x8, R6 ;  /* 0x0000000805107825 */ /* 0x001fca00078e0006 */
[----:B------:R-:W3:Y:S01]  /*0e50*/  LDG.E.64 R6, desc[UR16][R16.64] ;  /* 0x0000001010067981 */ /* 0x000ee2000c1e1b00 */
[----:B--2---:R-:W-:Y:S01]  /*0e60*/  IMAD.WIDE.U32 R10, R5, 0x8, R10 ;  /* 0x00000008050a7825 */ /* 0x004fe200078e000a */
[----:B------:R-:W-:Y:S01]  /*0e70*/  IADD3 R5, P3, PT, R4, UR11, RZ ;  /* 0x0000000b04057c10 */ /* 0x000fe2000ff7e0ff */
[----:B---3--:R-:W-:-:S07]  /*0e80*/  DADD R8, R6, 1 ;  /* 0x3ff0000006087429 */ /* 0x008fce0000000000 */
[----:B------:R0:W-:Y:S04]  /*0e90*/  STG.E.64 desc[UR16][R16.64], R8 ;  /* 0x0000000810007986 */ /* 0x0001e8000c101b10 */
[----:B------:R-:W2:Y:S01]  /*0ea0*/  LDG.E.64 R14, desc[UR16][R10.64] ;  /* 0x000000100a0e7981 */ /* 0x000ea2000c1e1b00 */
[----:B------:R-:W-:Y:S02]  /*0eb0*/  IMAD.X R6, RZ, RZ, RZ, P3 ;  /* 0x000000ffff067224 */ /* 0x000fe400018e06ff */
[----:B------:R-:W-:-:S03]  /*0ec0*/  IMAD.SHL.U32 R18, R5, 0x8, RZ ;  /* 0x0000000805127824 */ /* 0x000fc600078e00ff */
[----:B------:R-:W-:Y:S02]  /*0ed0*/  SHF.L.U64.HI R5, R5, 0x3, R6 ;  /* 0x0000000305057819 */ /* 0x000fe40000010206 */
[----:B-1----:R-:W-:-:S04]  /*0ee0*/  IADD3 R6, P3, PT, R18, UR12, RZ ;  /* 0x0000000c12067c10 */ /* 0x002fc8000ff7e0ff */
        /* <DEDUP_REMOVED lines=14> */
[----:B-1----:R-:W3:Y:S02]  /*0fd0*/  LDG.E.64 R10, desc[UR16][R8.64+0x10] ;  /* 0x00001010080a7981 */ /* 0x002ee4000c1e1b00 */
[----:B---3--:R-:W-:-:S07]  /*0fe0*/  DADD R10, R10, 1 ;  /* 0x3ff000000a0a7429 */ /* 0x008fce0000000000 */
[----:B------:R2:W-:Y:S04]  /*0ff0*/  STG.E.64 desc[UR16][R8.64+0x10], R10 ;  /* 0x0000100a08007986 */ /* 0x0005e8000c101b10 */
[----:B------:R-:W3:Y:S02]  /*1000*/  LDG.E.64 R14, desc[UR16][R6.64+0x18] ;  /* 0x00001810060e7981 */ /* 0x000ee4000c1e1b00 */
[----:B---3--:R-:W-:-:S07]  /*1010*/  DADD R14, R14, 1 ;  /* 0x3ff000000e0e7429 */ /* 0x008fce0000000000 */
[----:B------:R2:W-:Y:S04]  /*1020*/  STG.E.64 desc[UR16][R6.64+0x18], R14 ;  /* 0x0000180e06007986 */ /* 0x0005e8000c101b10 */
[----:B0-----:R-:W3:Y:S01]  /*1030*/  LDG.E.64 R16, desc[UR16][R8.64+0x18] ;  /* 0x0000181008107981 */ /* 0x001ee2000c1e1b00 */
[----:B------:R-:W-:Y:S01]  /*1040*/  IADD3 R4, PT, PT, R4, 0x4, RZ ;  /* 0x0000000404047810 */ /* 0x000fe20007ffe0ff */
[----:B---3--:R-:W-:-:S07]  /*1050*/  DADD R16, R16, 1 ;  /* 0x3ff0000010107429 */ /* 0x008fce0000000000 */
[----:B------:R2:W-:Y:S04]  /*1060*/  STG.E.64 desc[UR16][R8.64+0x18], R16 ;  /* 0x0000181008007986 */ /* 0x0005e8000c101b10 */
.L_x_4:
[----:B------:R-:W-:Y:S05]  /*1070*/  @!P2 BRA `(.L_x_2) ;  /* 0x000000000090a947 */ /* 0x000fea0003800000 */
[----:B--2-4-:R-:W0:Y:S01]  /*1080*/  LDC.64 R6, c[0x0][0x380] ;  /* 0x0000e000ff067b82 */ /* 0x014e220000000a00 */
[----:B------:R-:W-:-:S07]  /*1090*/  VIADD R5, R4, UR11 ;  /* 0x0000000b04057c36 */ /* 0x000fce0008000000 */
[----:B------:R-:W1:Y:S01]  /*10a0*/  LDC.64 R10, c[0x0][0x388] ;  /* 0x0000e200ff0a7b82 */ /* 0x000e620000000a00 */
[----:B0-----:R-:W-:-:S05]  /*10b0*/  IMAD.WIDE.U32 R6, R5, 0x8, R6 ;  /* 0x0000000805067825 */ /* 0x001fca00078e0006 */
[----:B------:R-:W2:Y:S01]  /*10c0*/  LDG.E.64 R8, desc[UR16][R6.64] ;  /* 0x0000001006087981 */ /* 0x000ea2000c1e1b00 */
[----:B-1----:R-:W-:Y:S01]  /*10d0*/  IMAD.WIDE.U32 R10, R5, 0x8, R10 ;  /* 0x00000008050a7825 */ /* 0x002fe200078e000a */
[----:B--2---:R-:W-:-:S07]  /*10e0*/  DADD R8, R8, 1 ;  /* 0x3ff0000008087429 */ /* 0x004fce0000000000 */
[----:B------:R0:W-:Y:S04]  /*10f0*/  STG.E.64 desc[UR16][R6.64], R8 ;  /* 0x0000000806007986 */ /* 0x0001e8000c101b10 */
[----:B------:R-:W2:Y:S01]  /*1100*/  LDG.E.64 R14, desc[UR16][R10.64] ;  /* 0x000000100a0e7981 */ /* 0x000ea2000c1e1b00 */
[----:B------:R-:W-:Y:S01]  /*1110*/  ISETP.NE.AND P2, PT, R2, 0x1, PT ;  /* 0x000000010200780c */ /* 0x000fe20003f45270 */
[----:B--2---:R-:W-:-:S07]  /*1120*/  DADD R14, R14, 1 ;  /* 0x3ff000000e0e7429 */ /* 0x004fce0000000000 */
[----:B------:R0:W-:Y:S05]  /*1130*/  STG.E.64 desc[UR16][R10.64], R14 ;  /* 0x0000000e0a007986 */ /* 0x0001ea000c101b10 */
[----:B------:R-:W-:Y:S05]  /*1140*/  @!P2 BRA `(.L_x_2) ;  /* 0x00000000005ca947 */ /* 0x000fea0003800000 */
[----:B------:R-:W1:Y:S01]  /*1150*/  LDCU.128 UR12, c[0x0][0x380] ;  /* 0x00007000ff0c77ac */ /* 0x000e620008000c00 */
[----:B------:R-:W-:-:S05]  /*1160*/  IADD3 R5, P2, PT, R4, UR11, RZ ;  /* 0x0000000b04057c10 */ /* 0x000fca000ff5e0ff */
[----:B0-----:R-:W-:Y:S02]  /*1170*/  IMAD.X R6, RZ, RZ, RZ, P2 ;  /* 0x000000ffff067224 */ /* 0x001fe400010e06ff */
[----:B------:R-:W-:-:S03]  /*1180*/  IMAD.SHL.U32 R4, R5, 0x8, RZ ;  /* 0x0000000805047824 */ /* 0x000fc600078e00ff */
[----:B------:R-:W-:Y:S02]  /*1190*/  SHF.L.U64.HI R5, R5, 0x3, R6 ;  /* 0x0000000305057819 */ /* 0x000fe40000010206 */
[----:B-1----:R-:W-:-:S04]  /*11a0*/  IADD3 R6, P2, PT, R4, UR12, RZ ;  /* 0x0000000c04067c10 */ /* 0x002fc8000ff5e0ff */
[----:B------:R-:W-:-:S05]  /*11b0*/  IADD3.X R7, PT, PT, R5, UR13, RZ, P2, !PT ;  /* 0x0000000d05077c10 */ /* 0x000fca00097fe4ff */
[----:B------:R-:W2:Y:S01]  /*11c0*/  LDG.E.64 R8, desc[UR16][R6.64+0x8] ;  /* 0x0000081006087981 */ /* 0x000ea2000c1e1b00 */
[----:B------:R-:W-:-:S04]  /*11d0*/  IADD3 R4, P2, PT, R4, UR14, RZ ;  /* 0x0000000e04047c10 */ /* 0x000fc8000ff5e0ff */
[----:B------:R-:W-:Y:S01]  /*11e0*/  IADD3.X R5, PT, PT, R5, UR15, RZ, P2, !PT ;  /* 0x0000000f05057c10 */ /* 0x000fe200097fe4ff */
[----:B--2---:R-:W-:-:S07]  /*11f0*/  DADD R8, R8, 1 ;  /* 0x3ff0000008087429 */ /* 0x004fce0000000000 */
[----:B------:R1:W-:Y:S04]  /*1200*/  STG.E.64 desc[UR16][R6.64+0x8], R8 ;  /* 0x0000080806007986 */ /* 0x0003e8000c101b10 */
[----:B------:R-:W2:Y:S01]  /*1210*/  LDG.E.64 R10, desc[UR16][R4.64+0x8] ;  /* 0x00000810040a7981 */ /* 0x000ea2000c1e1b00 */
[----:B------:R-:W-:Y:S01]  /*1220*/  ISETP.NE.AND P2, PT, R2, 0x2, PT ;  /* 0x000000020200780c */ /* 0x000fe20003f45270 */
[----:B--2---:R-:W-:-:S07]  /*1230*/  DADD R10, R10, 1 ;  /* 0x3ff000000a0a7429 */ /* 0x004fce0000000000 */
[----:B------:R1:W-:Y:S05]  /*1240*/  STG.E.64 desc[UR16][R4.64+0x8], R10 ;  /* 0x0000080a04007986 */ /* 0x0003ea000c101b10 */
[----:B------:R-:W-:Y:S05]  /*1250*/  @!P2 BRA `(.L_x_2) ;  /* 0x000000000018a947 */ /* 0x000fea0003800000 */
[----:B-1----:R-:W2:Y:S02]  /*1260*/  LDG.E.64 R8, desc[UR16][R6.64+0x10] ;  /* 0x0000101006087981 */ /* 0x002ea4000c1e1b00 */
[----:B--2---:R-:W-:-:S07]  /*1270*/  DADD R8, R8, 1 ;  /* 0x3ff0000008087429 */ /* 0x004fce0000000000 */
[----:B------:R3:W-:Y:S04]  /*1280*/  STG.E.64 desc[UR16][R6.64+0x10], R8 ;  /* 0x0000100806007986 */ /* 0x0007e8000c101b10 */
[----:B------:R-:W2:Y:S02]  /*1290*/  LDG.E.64 R10, desc[UR16][R4.64+0x10] ;  /* 0x00001010040a7981 */ /* 0x000ea4000c1e1b00 */
[----:B--2---:R-:W-:-:S07]  /*12a0*/  DADD R10, R10, 1 ;  /* 0x3ff000000a0a7429 */ /* 0x004fce0000000000 */
[----:B------:R3:W-:Y:S04]  /*12b0*/  STG.E.64 desc[UR16][R4.64+0x10], R10 ;  /* 0x0000100a04007986 */ /* 0x0007e8000c101b10 */
.L_x_2:
[----:B------:R-:W-:Y:S05]  /*12c0*/  BRA.U UP1, `(.L_x_5) ;  /* 0xffffffed019c7547 */ /* 0x000fea000b83ffff */
[----:B------:R-:W-:Y:S05]  /*12d0*/  EXIT ;  /* 0x000000000000794d */ /* 0x000fea0003800000 */
.L_x_6:
[----:B------:R-:W-:-:S00]  /*12e0*/  BRA `(.L_x_6) ;  /* 0xfffffffc00fc7947 */ /* 0x000fc0000383ffff */
[----:B------:R-:W-:-:S00]  /*12f0*/  NOP ;  /* 0x0000000000007918 */ /* 0x000fc00000000000 */
        /* <DEDUP_REMOVED lines=8> */
.L_x_7:


//--------------------- .nv.shared.reserved.0     --------------------------
	.section	.nv.shared.reserved.0,"aw",@nobits
	.weak		__nv_reservedSMEM_offset_0_alias
	.size		__nv_reservedSMEM_offset_0_alias, 0, 64
	.other		__nv_reservedSMEM_offset_0_alias,@"STO_CUDA_RESERVED_SHARED STV_DEFAULT"
__nv_reservedSMEM_offset_0_alias:
	.zero		0
	.zero		64


//--------------------- .nv.constant0._Z12nbody_update6systemi --------------------------
	.section	.nv.constant0._Z12nbody_update6systemi,"a",@progbits
	.sectionflags	@""
	.align	4
.nv.constant0._Z12nbody_update6systemi:
	.zero		940


//--------------------- SYMBOLS --------------------------

	.type		.nv.reservedSmem.offset0,@object
	.size		.nv.reservedSmem.offset0,0x4
